//
// Generated by NVIDIA NVVM Compiler
//
// Compiler Build ID: CL-36424714
// Cuda compilation tools, release 13.0, V13.0.88
// Based on NVVM 20.0.0
//

.version 9.0
.target sm_100
.address_size 64

	// .globl	_Z10mysgemm_v6iiifPfS_fS_
// _ZZ10mysgemm_v6iiifPfS_fS_E3sa6 has been demoted
// _ZZ10mysgemm_v6iiifPfS_fS_E3sb6 has been demoted

.visible .entry _Z10mysgemm_v6iiifPfS_fS_(
	.param .u32 _Z10mysgemm_v6iiifPfS_fS__param_0,
	.param .u32 _Z10mysgemm_v6iiifPfS_fS__param_1,
	.param .u32 _Z10mysgemm_v6iiifPfS_fS__param_2,
	.param .f32 _Z10mysgemm_v6iiifPfS_fS__param_3,
	.param .u64 .ptr .align 1 _Z10mysgemm_v6iiifPfS_fS__param_4,
	.param .u64 .ptr .align 1 _Z10mysgemm_v6iiifPfS_fS__param_5,
	.param .f32 _Z10mysgemm_v6iiifPfS_fS__param_6,
	.param .u64 .ptr .align 1 _Z10mysgemm_v6iiifPfS_fS__param_7
)
.maxntid 256
{
	.reg .pred 	%p<3>;
	.reg .b32 	%r<31>;
	.reg .b32 	%f<329>;
	.reg .b64 	%rd<27>;
	// demoted variable
	.shared .align 4 .b8 _ZZ10mysgemm_v6iiifPfS_fS_E3sa6[4096];
	// demoted variable
	.shared .align 4 .b8 _ZZ10mysgemm_v6iiifPfS_fS_E3sb6[4096];
	ld.param.u32 	%r12, [_Z10mysgemm_v6iiifPfS_fS__param_0];
	ld.param.u32 	%r13, [_Z10mysgemm_v6iiifPfS_fS__param_2];
	ld.param.f32 	%f13, [_Z10mysgemm_v6iiifPfS_fS__param_3];
	ld.param.u64 	%rd8, [_Z10mysgemm_v6iiifPfS_fS__param_4];
	ld.param.u64 	%rd9, [_Z10mysgemm_v6iiifPfS_fS__param_5];
	ld.param.f32 	%f14, [_Z10mysgemm_v6iiifPfS_fS__param_6];
	ld.param.u64 	%rd10, [_Z10mysgemm_v6iiifPfS_fS__param_7];
	mov.u32 	%r1, %tid.x;
	mov.u32 	%r14, %ctaid.x;
	mov.u32 	%r15, %ctaid.y;
	shl.b32 	%r16, %r1, 2;
	and.b32  	%r2, %r16, 28;
	shr.u32 	%r3, %r1, 3;
	shl.b32 	%r4, %r14, 5;
	shl.b32 	%r5, %r15, 5;
	setp.lt.s32 	%p1, %r13, 1;
	mov.f32 	%f325, 0f00000000;
	mov.f32 	%f326, %f325;
	mov.f32 	%f327, %f325;
	mov.f32 	%f328, %f325;
	@%p1 bra 	$L__BB0_3;
	mul.lo.s32 	%r18, %r13, %r5;
	mad.lo.s32 	%r19, %r12, %r3, %r2;
	mad.lo.s32 	%r20, %r13, %r3, %r2;
	shl.b32 	%r21, %r1, 4;
	mov.u32 	%r22, _ZZ10mysgemm_v6iiifPfS_fS_E3sa6;
	add.s32 	%r6, %r22, %r21;
	shl.b32 	%r23, %r3, 7;
	shl.b32 	%r24, %r2, 2;
	or.b32  	%r25, %r23, %r24;
	mov.u32 	%r26, _ZZ10mysgemm_v6iiifPfS_fS_E3sb6;
	add.s32 	%r7, %r26, %r25;
	shl.b32 	%r27, %r12, 5;
	add.s32 	%r8, %r26, %r23;
	add.s32 	%r9, %r22, %r24;
	mul.wide.s32 	%rd11, %r18, 4;
	mul.wide.u32 	%rd12, %r20, 4;
	add.s64 	%rd13, %rd11, %rd12;
	cvta.to.global.u64 	%rd14, %rd9;
	add.s64 	%rd26, %rd14, %rd13;
	mul.wide.s32 	%rd15, %r4, 4;
	mul.wide.s32 	%rd16, %r19, 4;
	add.s64 	%rd17, %rd15, %rd16;
	cvta.to.global.u64 	%rd18, %rd8;
	add.s64 	%rd25, %rd18, %rd17;
	mul.wide.s32 	%rd3, %r27, 4;
	mov.f32 	%f328, 0f00000000;
	mov.b32 	%r30, 0;
	mov.f32 	%f327, %f328;
	mov.f32 	%f326, %f328;
	mov.f32 	%f325, %f328;
$L__BB0_2:
	ld.global.v4.f32 	{%f17, %f18, %f19, %f20}, [%rd25];
	ld.global.v4.f32 	{%f21, %f22, %f23, %f24}, [%rd26];
	st.shared.v4.f32 	[%r6], {%f17, %f18, %f19, %f20};
	st.shared.f32 	[%r7], %f21;
	st.shared.f32 	[%r7+4], %f22;
	st.shared.f32 	[%r7+8], %f23;
	st.shared.f32 	[%r7+12], %f24;
	bar.sync 	0;
	ld.shared.f32 	%f25, [%r8];
	ld.shared.f32 	%f26, [%r9];
	fma.rn.f32 	%f27, %f25, %f26, %f328;
	ld.shared.f32 	%f28, [%r9+4];
	fma.rn.f32 	%f29, %f25, %f28, %f327;
	ld.shared.f32 	%f30, [%r9+8];
	fma.rn.f32 	%f31, %f25, %f30, %f326;
	ld.shared.f32 	%f32, [%r9+12];
	fma.rn.f32 	%f33, %f25, %f32, %f325;
	ld.shared.f32 	%f34, [%r8+4];
	ld.shared.f32 	%f35, [%r9+128];
	fma.rn.f32 	%f36, %f34, %f35, %f27;
	ld.shared.f32 	%f37, [%r9+132];
	fma.rn.f32 	%f38, %f34, %f37, %f29;
	ld.shared.f32 	%f39, [%r9+136];
	fma.rn.f32 	%f40, %f34, %f39, %f31;
	ld.shared.f32 	%f41, [%r9+140];
	fma.rn.f32 	%f42, %f34, %f41, %f33;
	ld.shared.f32 	%f43, [%r8+8];
	ld.shared.f32 	%f44, [%r9+256];
	fma.rn.f32 	%f45, %f43, %f44, %f36;
	ld.shared.f32 	%f46, [%r9+260];
	fma.rn.f32 	%f47, %f43, %f46, %f38;
	ld.shared.f32 	%f48, [%r9+264];
	fma.rn.f32 	%f49, %f43, %f48, %f40;
	ld.shared.f32 	%f50, [%r9+268];
	fma.rn.f32 	%f51, %f43, %f50, %f42;
	ld.shared.f32 	%f52, [%r8+12];
	ld.shared.f32 	%f53, [%r9+384];
	fma.rn.f32 	%f54, %f52, %f53, %f45;
	ld.shared.f32 	%f55, [%r9+388];
	fma.rn.f32 	%f56, %f52, %f55, %f47;
	ld.shared.f32 	%f57, [%r9+392];
	fma.rn.f32 	%f58, %f52, %f57, %f49;
	ld.shared.f32 	%f59, [%r9+396];
	fma.rn.f32 	%f60, %f52, %f59, %f51;
	ld.shared.f32 	%f61, [%r8+16];
	ld.shared.f32 	%f62, [%r9+512];
	fma.rn.f32 	%f63, %f61, %f62, %f54;
	ld.shared.f32 	%f64, [%r9+516];
	fma.rn.f32 	%f65, %f61, %f64, %f56;
	ld.shared.f32 	%f66, [%r9+520];
	fma.rn.f32 	%f67, %f61, %f66, %f58;
	ld.shared.f32 	%f68, [%r9+524];
	fma.rn.f32 	%f69, %f61, %f68, %f60;
	ld.shared.f32 	%f70, [%r8+20];
	ld.shared.f32 	%f71, [%r9+640];
	fma.rn.f32 	%f72, %f70, %f71, %f63;
	ld.shared.f32 	%f73, [%r9+644];
	fma.rn.f32 	%f74, %f70, %f73, %f65;
	ld.shared.f32 	%f75, [%r9+648];
	fma.rn.f32 	%f76, %f70, %f75, %f67;
	ld.shared.f32 	%f77, [%r9+652];
	fma.rn.f32 	%f78, %f70, %f77, %f69;
	ld.shared.f32 	%f79, [%r8+24];
	ld.shared.f32 	%f80, [%r9+768];
	fma.rn.f32 	%f81, %f79, %f80, %f72;
	ld.shared.f32 	%f82, [%r9+772];
	fma.rn.f32 	%f83, %f79, %f82, %f74;
	ld.shared.f32 	%f84, [%r9+776];
	fma.rn.f32 	%f85, %f79, %f84, %f76;
	ld.shared.f32 	%f86, [%r9+780];
	fma.rn.f32 	%f87, %f79, %f86, %f78;
	ld.shared.f32 	%f88, [%r8+28];
	ld.shared.f32 	%f89, [%r9+896];
	fma.rn.f32 	%f90, %f88, %f89, %f81;
	ld.shared.f32 	%f91, [%r9+900];
	fma.rn.f32 	%f92, %f88, %f91, %f83;
	ld.shared.f32 	%f93, [%r9+904];
	fma.rn.f32 	%f94, %f88, %f93, %f85;
	ld.shared.f32 	%f95, [%r9+908];
	fma.rn.f32 	%f96, %f88, %f95, %f87;
	ld.shared.f32 	%f97, [%r8+32];
	ld.shared.f32 	%f98, [%r9+1024];
	fma.rn.f32 	%f99, %f97, %f98, %f90;
	ld.shared.f32 	%f100, [%r9+1028];
	fma.rn.f32 	%f101, %f97, %f100, %f92;
	ld.shared.f32 	%f102, [%r9+1032];
	fma.rn.f32 	%f103, %f97, %f102, %f94;
	ld.shared.f32 	%f104, [%r9+1036];
	fma.rn.f32 	%f105, %f97, %f104, %f96;
	ld.shared.f32 	%f106, [%r8+36];
	ld.shared.f32 	%f107, [%r9+1152];
	fma.rn.f32 	%f108, %f106, %f107, %f99;
	ld.shared.f32 	%f109, [%r9+1156];
	fma.rn.f32 	%f110, %f106, %f109, %f101;
	ld.shared.f32 	%f111, [%r9+1160];
	fma.rn.f32 	%f112, %f106, %f111, %f103;
	ld.shared.f32 	%f113, [%r9+1164];
	fma.rn.f32 	%f114, %f106, %f113, %f105;
	ld.shared.f32 	%f115, [%r8+40];
	ld.shared.f32 	%f116, [%r9+1280];
	fma.rn.f32 	%f117, %f115, %f116, %f108;
	ld.shared.f32 	%f118, [%r9+1284];
	fma.rn.f32 	%f119, %f115, %f118, %f110;
	ld.shared.f32 	%f120, [%r9+1288];
	fma.rn.f32 	%f121, %f115, %f120, %f112;
	ld.shared.f32 	%f122, [%r9+1292];
	fma.rn.f32 	%f123, %f115, %f122, %f114;
	ld.shared.f32 	%f124, [%r8+44];
	ld.shared.f32 	%f125, [%r9+1408];
	fma.rn.f32 	%f126, %f124, %f125, %f117;
	ld.shared.f32 	%f127, [%r9+1412];
	fma.rn.f32 	%f128, %f124, %f127, %f119;
	ld.shared.f32 	%f129, [%r9+1416];
	fma.rn.f32 	%f130, %f124, %f129, %f121;
	ld.shared.f32 	%f131, [%r9+1420];
	fma.rn.f32 	%f132, %f124, %f131, %f123;
	ld.shared.f32 	%f133, [%r8+48];
	ld.shared.f32 	%f134, [%r9+1536];
	fma.rn.f32 	%f135, %f133, %f134, %f126;
	ld.shared.f32 	%f136, [%r9+1540];
	fma.rn.f32 	%f137, %f133, %f136, %f128;
	ld.shared.f32 	%f138, [%r9+1544];
	fma.rn.f32 	%f139, %f133, %f138, %f130;
	ld.shared.f32 	%f140, [%r9+1548];
	fma.rn.f32 	%f141, %f133, %f140, %f132;
	ld.shared.f32 	%f142, [%r8+52];
	ld.shared.f32 	%f143, [%r9+1664];
	fma.rn.f32 	%f144, %f142, %f143, %f135;
	ld.shared.f32 	%f145, [%r9+1668];
	fma.rn.f32 	%f146, %f142, %f145, %f137;
	ld.shared.f32 	%f147, [%r9+1672];
	fma.rn.f32 	%f148, %f142, %f147, %f139;
	ld.shared.f32 	%f149, [%r9+1676];
	fma.rn.f32 	%f150, %f142, %f149, %f141;
	ld.shared.f32 	%f151, [%r8+56];
	ld.shared.f32 	%f152, [%r9+1792];
	fma.rn.f32 	%f153, %f151, %f152, %f144;
	ld.shared.f32 	%f154, [%r9+1796];
	fma.rn.f32 	%f155, %f151, %f154, %f146;
	ld.shared.f32 	%f156, [%r9+1800];
	fma.rn.f32 	%f157, %f151, %f156, %f148;
	ld.shared.f32 	%f158, [%r9+1804];
	fma.rn.f32 	%f159, %f151, %f158, %f150;
	ld.shared.f32 	%f160, [%r8+60];
	ld.shared.f32 	%f161, [%r9+1920];
	fma.rn.f32 	%f162, %f160, %f161, %f153;
	ld.shared.f32 	%f163, [%r9+1924];
	fma.rn.f32 	%f164, %f160, %f163, %f155;
	ld.shared.f32 	%f165, [%r9+1928];
	fma.rn.f32 	%f166, %f160, %f165, %f157;
	ld.shared.f32 	%f167, [%r9+1932];
	fma.rn.f32 	%f168, %f160, %f167, %f159;
	ld.shared.f32 	%f169, [%r8+64];
	ld.shared.f32 	%f170, [%r9+2048];
	fma.rn.f32 	%f171, %f169, %f170, %f162;
	ld.shared.f32 	%f172, [%r9+2052];
	fma.rn.f32 	%f173, %f169, %f172, %f164;
	ld.shared.f32 	%f174, [%r9+2056];
	fma.rn.f32 	%f175, %f169, %f174, %f166;
	ld.shared.f32 	%f176, [%r9+2060];
	fma.rn.f32 	%f177, %f169, %f176, %f168;
	ld.shared.f32 	%f178, [%r8+68];
	ld.shared.f32 	%f179, [%r9+2176];
	fma.rn.f32 	%f180, %f178, %f179, %f171;
	ld.shared.f32 	%f181, [%r9+2180];
	fma.rn.f32 	%f182, %f178, %f181, %f173;
	ld.shared.f32 	%f183, [%r9+2184];
	fma.rn.f32 	%f184, %f178, %f183, %f175;
	ld.shared.f32 	%f185, [%r9+2188];
	fma.rn.f32 	%f186, %f178, %f185, %f177;
	ld.shared.f32 	%f187, [%r8+72];
	ld.shared.f32 	%f188, [%r9+2304];
	fma.rn.f32 	%f189, %f187, %f188, %f180;
	ld.shared.f32 	%f190, [%r9+2308];
	fma.rn.f32 	%f191, %f187, %f190, %f182;
	ld.shared.f32 	%f192, [%r9+2312];
	fma.rn.f32 	%f193, %f187, %f192, %f184;
	ld.shared.f32 	%f194, [%r9+2316];
	fma.rn.f32 	%f195, %f187, %f194, %f186;
	ld.shared.f32 	%f196, [%r8+76];
	ld.shared.f32 	%f197, [%r9+2432];
	fma.rn.f32 	%f198, %f196, %f197, %f189;
	ld.shared.f32 	%f199, [%r9+2436];
	fma.rn.f32 	%f200, %f196, %f199, %f191;
	ld.shared.f32 	%f201, [%r9+2440];
	fma.rn.f32 	%f202, %f196, %f201, %f193;
	ld.shared.f32 	%f203, [%r9+2444];
	fma.rn.f32 	%f204, %f196, %f203, %f195;
	ld.shared.f32 	%f205, [%r8+80];
	ld.shared.f32 	%f206, [%r9+2560];
	fma.rn.f32 	%f207, %f205, %f206, %f198;
	ld.shared.f32 	%f208, [%r9+2564];
	fma.rn.f32 	%f209, %f205, %f208, %f200;
	ld.shared.f32 	%f210, [%r9+2568];
	fma.rn.f32 	%f211, %f205, %f210, %f202;
	ld.shared.f32 	%f212, [%r9+2572];
	fma.rn.f32 	%f213, %f205, %f212, %f204;
	ld.shared.f32 	%f214, [%r8+84];
	ld.shared.f32 	%f215, [%r9+2688];
	fma.rn.f32 	%f216, %f214, %f215, %f207;
	ld.shared.f32 	%f217, [%r9+2692];
	fma.rn.f32 	%f218, %f214, %f217, %f209;
	ld.shared.f32 	%f219, [%r9+2696];
	fma.rn.f32 	%f220, %f214, %f219, %f211;
	ld.shared.f32 	%f221, [%r9+2700];
	fma.rn.f32 	%f222, %f214, %f221, %f213;
	ld.shared.f32 	%f223, [%r8+88];
	ld.shared.f32 	%f224, [%r9+2816];
	fma.rn.f32 	%f225, %f223, %f224, %f216;
	ld.shared.f32 	%f226, [%r9+2820];
	fma.rn.f32 	%f227, %f223, %f226, %f218;
	ld.shared.f32 	%f228, [%r9+2824];
	fma.rn.f32 	%f229, %f223, %f228, %f220;
	ld.shared.f32 	%f230, [%r9+2828];
	fma.rn.f32 	%f231, %f223, %f230, %f222;
	ld.shared.f32 	%f232, [%r8+92];
	ld.shared.f32 	%f233, [%r9+2944];
	fma.rn.f32 	%f234, %f232, %f233, %f225;
	ld.shared.f32 	%f235, [%r9+2948];
	fma.rn.f32 	%f236, %f232, %f235, %f227;
	ld.shared.f32 	%f237, [%r9+2952];
	fma.rn.f32 	%f238, %f232, %f237, %f229;
	ld.shared.f32 	%f239, [%r9+2956];
	fma.rn.f32 	%f240, %f232, %f239, %f231;
	ld.shared.f32 	%f241, [%r8+96];
	ld.shared.f32 	%f242, [%r9+3072];
	fma.rn.f32 	%f243, %f241, %f242, %f234;
	ld.shared.f32 	%f244, [%r9+3076];
	fma.rn.f32 	%f245, %f241, %f244, %f236;
	ld.shared.f32 	%f246, [%r9+3080];
	fma.rn.f32 	%f247, %f241, %f246, %f238;
	ld.shared.f32 	%f248, [%r9+3084];
	fma.rn.f32 	%f249, %f241, %f248, %f240;
	ld.shared.f32 	%f250, [%r8+100];
	ld.shared.f32 	%f251, [%r9+3200];
	fma.rn.f32 	%f252, %f250, %f251, %f243;
	ld.shared.f32 	%f253, [%r9+3204];
	fma.rn.f32 	%f254, %f250, %f253, %f245;
	ld.shared.f32 	%f255, [%r9+3208];
	fma.rn.f32 	%f256, %f250, %f255, %f247;
	ld.shared.f32 	%f257, [%r9+3212];
	fma.rn.f32 	%f258, %f250, %f257, %f249;
	ld.shared.f32 	%f259, [%r8+104];
	ld.shared.f32 	%f260, [%r9+3328];
	fma.rn.f32 	%f261, %f259, %f260, %f252;
	ld.shared.f32 	%f262, [%r9+3332];
	fma.rn.f32 	%f263, %f259, %f262, %f254;
	ld.shared.f32 	%f264, [%r9+3336];
	fma.rn.f32 	%f265, %f259, %f264, %f256;
	ld.shared.f32 	%f266, [%r9+3340];
	fma.rn.f32 	%f267, %f259, %f266, %f258;
	ld.shared.f32 	%f268, [%r8+108];
	ld.shared.f32 	%f269, [%r9+3456];
	fma.rn.f32 	%f270, %f268, %f269, %f261;
	ld.shared.f32 	%f271, [%r9+3460];
	fma.rn.f32 	%f272, %f268, %f271, %f263;
	ld.shared.f32 	%f273, [%r9+3464];
	fma.rn.f32 	%f274, %f268, %f273, %f265;
	ld.shared.f32 	%f275, [%r9+3468];
	fma.rn.f32 	%f276, %f268, %f275, %f267;
	ld.shared.f32 	%f277, [%r8+112];
	ld.shared.f32 	%f278, [%r9+3584];
	fma.rn.f32 	%f279, %f277, %f278, %f270;
	ld.shared.f32 	%f280, [%r9+3588];
	fma.rn.f32 	%f281, %f277, %f280, %f272;
	ld.shared.f32 	%f282, [%r9+3592];
	fma.rn.f32 	%f283, %f277, %f282, %f274;
	ld.shared.f32 	%f284, [%r9+3596];
	fma.rn.f32 	%f285, %f277, %f284, %f276;
	ld.shared.f32 	%f286, [%r8+116];
	ld.shared.f32 	%f287, [%r9+3712];
	fma.rn.f32 	%f288, %f286, %f287, %f279;
	ld.shared.f32 	%f289, [%r9+3716];
	fma.rn.f32 	%f290, %f286, %f289, %f281;
	ld.shared.f32 	%f291, [%r9+3720];
	fma.rn.f32 	%f292, %f286, %f291, %f283;
	ld.shared.f32 	%f293, [%r9+3724];
	fma.rn.f32 	%f294, %f286, %f293, %f285;
	ld.shared.f32 	%f295, [%r8+120];
	ld.shared.f32 	%f296, [%r9+3840];
	fma.rn.f32 	%f297, %f295, %f296, %f288;
	ld.shared.f32 	%f298, [%r9+3844];
	fma.rn.f32 	%f299, %f295, %f298, %f290;
	ld.shared.f32 	%f300, [%r9+3848];
	fma.rn.f32 	%f301, %f295, %f300, %f292;
	ld.shared.f32 	%f302, [%r9+3852];
	fma.rn.f32 	%f303, %f295, %f302, %f294;
	ld.shared.f32 	%f304, [%r8+124];
	ld.shared.f32 	%f305, [%r9+3968];
	fma.rn.f32 	%f328, %f304, %f305, %f297;
	ld.shared.f32 	%f306, [%r9+3972];
	fma.rn.f32 	%f327, %f304, %f306, %f299;
	ld.shared.f32 	%f307, [%r9+3976];
	fma.rn.f32 	%f326, %f304, %f307, %f301;
	ld.shared.f32 	%f308, [%r9+3980];
	fma.rn.f32 	%f325, %f304, %f308, %f303;
	bar.sync 	0;
	add.s32 	%r30, %r30, 32;
	add.s64 	%rd26, %rd26, 128;
	add.s64 	%rd25, %rd25, %rd3;
	setp.lt.s32 	%p2, %r30, %r13;
	@%p2 bra 	$L__BB0_2;
$L__BB0_3:
	mad.lo.s32 	%r28, %r12, %r5, %r4;
	cvt.s64.s32 	%rd19, %r28;
	cvta.to.global.u64 	%rd20, %rd10;
	mad.lo.s32 	%r29, %r12, %r3, %r2;
	cvt.s64.s32 	%rd21, %r29;
	add.s64 	%rd22, %rd19, %rd21;
	shl.b64 	%rd23, %rd22, 2;
	add.s64 	%rd24, %rd20, %rd23;
	ld.global.v4.f32 	{%f309, %f310, %f311, %f312}, [%rd24];
	mul.f32 	%f313, %f14, %f309;
	fma.rn.f32 	%f314, %f13, %f328, %f313;
	mul.f32 	%f315, %f14, %f310;
	fma.rn.f32 	%f316, %f13, %f327, %f315;
	mul.f32 	%f317, %f14, %f311;
	fma.rn.f32 	%f318, %f13, %f326, %f317;
	mul.f32 	%f319, %f14, %f312;
	fma.rn.f32 	%f320, %f13, %f325, %f319;
	st.global.v4.f32 	[%rd24], {%f314, %f316, %f318, %f320};
	ret;

}


// ===== COMPILED SASS (sm_100) =====

	.target	sm_100

	.elftype	@"ET_EXEC"


//--------------------- .note.nv.tkinfo           --------------------------
	.section	.note.nv.tkinfo,"",@"SHT_NOTE"
	.sectionflags	@"SHF_NOTE_NV_TKINFO"
	.tkinfo
        /*0018*/ 	.word	0x00000002
        /*0030*/ 	.string	""
        /*0030*/ 	.string	"ptxas"
        /*0030*/ 	.string	"Cuda compilation tools, release 13.0, V13.0.88"
        /*0030*/ 	.string	"Build cuda_13.0.r13.0/compiler.36424714_0"
        /*0030*/ 	.string	"-arch sm_100 -m 64 "



//--------------------- .note.nv.cuinfo           --------------------------
	.section	.note.nv.cuinfo,"",@"SHT_NOTE"
	.sectionflags	@"SHF_NOTE_NV_CUINFO"
        /*0018*/ 	.short	0x0002
        /*001a*/ 	.short	0x0064
        /*001c*/ 	.short	0x0082
	.zero		2


//--------------------- .nv.info                  --------------------------
	.section	.nv.info,"",@"SHT_CUDA_INFO"
	.align	4


	//----- nvinfo : EIATTR_REGCOUNT
	.align		4
        /*0000*/ 	.byte	0x04, 0x2f
        /*0002*/ 	.short	(.L_1 - .L_0)
	.align		4
.L_0:
        /*0004*/ 	.word	index@(_Z10mysgemm_v6iiifPfS_fS_)
        /*0008*/ 	.word	0x00000028


	//----- nvinfo : EIATTR_FRAME_SIZE
	.align		4
.L_1:
        /*000c*/ 	.byte	0x04, 0x11
        /*000e*/ 	.short	(.L_3 - .L_2)
	.align		4
.L_2:
        /*0010*/ 	.word	index@(_Z10mysgemm_v6iiifPfS_fS_)
        /*0014*/ 	.word	0x00000000


	//----- nvinfo : EIATTR_MIN_STACK_SIZE
	.align		4
.L_3:
        /*0018*/ 	.byte	0x04, 0x12
        /*001a*/ 	.short	(.L_5 - .L_4)
	.align		4
.L_4:
        /*001c*/ 	.word	index@(_Z10mysgemm_v6iiifPfS_fS_)
        /*0020*/ 	.word	0x00000000
.L_5:


//--------------------- .nv.compat                --------------------------
	.section	.nv.compat,"",@"SHT_CUDA_COMPAT_INFO"
	.align	4
        /*0000*/ 	.byte	0x02, 0x09, 0x00, 0x00, 0x02, 0x02, 0x01, 0x00, 0x02, 0x05, 0x05, 0x00, 0x03, 0x07, 0x01, 0x01
        /*0010*/ 	.byte	0x02, 0x03, 0x00, 0x00, 0x02, 0x06, 0x01, 0x00, 0x04, 0x0b, 0x08, 0x00, 0x09, 0x00, 0x00, 0x00
        /*0020*/ 	.byte	0x00, 0x00, 0x00, 0x00


//--------------------- .nv.info._Z10mysgemm_v6iiifPfS_fS_ --------------------------
	.section	.nv.info._Z10mysgemm_v6iiifPfS_fS_,"",@"SHT_CUDA_INFO"
	.sectionflags	@""
	.align	4


	//----- nvinfo : EIATTR_CUDA_API_VERSION
	.align		4
        /*0000*/ 	.byte	0x04, 0x37
        /*0002*/ 	.short	(.L_7 - .L_6)
.L_6:
        /*0004*/ 	.word	0x00000082


	//----- nvinfo : EIATTR_KPARAM_INFO
	.align		4
.L_7:
        /*0008*/ 	.byte	0x04, 0x17
        /*000a*/ 	.short	(.L_9 - .L_8)
.L_8:
        /*000c*/ 	.word	0x00000000
        /*0010*/ 	.short	0x0007
        /*0012*/ 	.short	0x0028
        /*0014*/ 	.byte	0x00, 0xf5, 0x21, 0x00


	//----- nvinfo : EIATTR_KPARAM_INFO
	.align		4
.L_9:
        /*0018*/ 	.byte	0x04, 0x17
        /*001a*/ 	.short	(.L_11 - .L_10)
.L_10:
        /*001c*/ 	.word	0x00000000
        /*0020*/ 	.short	0x0006
        /*0022*/ 	.short	0x0020
        /*0024*/ 	.byte	0x00, 0xf0, 0x11, 0x00


	//----- nvinfo : EIATTR_KPARAM_INFO
	.align		4
.L_11:
        /*0028*/ 	.byte	0x04, 0x17
        /*002a*/ 	.short	(.L_13 - .L_12)
.L_12:
        /*002c*/ 	.word	0x00000000
        /*0030*/ 	.short	0x0005
        /*0032*/ 	.short	0x0018
        /*0034*/ 	.byte	0x00, 0xf5, 0x21, 0x00


	//----- nvinfo : EIATTR_KPARAM_INFO
	.align		4
.L_13:
        /*0038*/ 	.byte	0x04, 0x17
        /*003a*/ 	.short	(.L_15 - .L_14)
.L_14:
        /*003c*/ 	.word	0x00000000
        /*0040*/ 	.short	0x0004
        /*0042*/ 	.short	0x0010
        /*0044*/ 	.byte	0x00, 0xf5, 0x21, 0x00


	//----- nvinfo : EIATTR_KPARAM_INFO
	.align		4
.L_15:
        /*0048*/ 	.byte	0x04, 0x17
        /*004a*/ 	.short	(.L_17 - .L_16)
.L_16:
        /*004c*/ 	.word	0x00000000
        /*0050*/ 	.short	0x0003
        /*0052*/ 	.short	0x000c
        /*0054*/ 	.byte	0x00, 0xf0, 0x11, 0x00


	//----- nvinfo : EIATTR_KPARAM_INFO
	.align		4
.L_17:
        /*0058*/ 	.byte	0x04, 0x17
        /*005a*/ 	.short	(.L_19 - .L_18)
.L_18:
        /*005c*/ 	.word	0x00000000
        /*0060*/ 	.short	0x0002
        /*0062*/ 	.short	0x0008
        /*0064*/ 	.byte	0x00, 0xf0, 0x11, 0x00


	//----- nvinfo : EIATTR_KPARAM_INFO
	.align		4
.L_19:
        /*0068*/ 	.byte	0x04, 0x17
        /*006a*/ 	.short	(.L_21 - .L_20)
.L_20:
        /*006c*/ 	.word	0x00000000
        /*0070*/ 	.short	0x0001
        /*0072*/ 	.short	0x0004
        /*0074*/ 	.byte	0x00, 0xf0, 0x11, 0x00


	//----- nvinfo : EIATTR_KPARAM_INFO
	.align		4
.L_21:
        /*0078*/ 	.byte	0x04, 0x17
        /*007a*/ 	.short	(.L_23 - .L_22)
.L_22:
        /*007c*/ 	.word	0x00000000
        /*0080*/ 	.short	0x0000
        /*0082*/ 	.short	0x0000
        /*0084*/ 	.byte	0x00, 0xf0, 0x11, 0x00


	//----- nvinfo : EIATTR_SPARSE_MMA_MASK
	.align		4
.L_23:
        /*0088*/ 	.byte	0x03, 0x50
        /*008a*/ 	.short	0x0000


	//----- nvinfo : EIATTR_MAXREG_COUNT
	.align		4
        /*008c*/ 	.byte	0x03, 0x1b
        /*008e*/ 	.short	0x00ff


	//----- nvinfo : EIATTR_NUM_BARRIERS
	.align		4
        /*0090*/ 	.byte	0x02, 0x4c
        /*0092*/ 	.byte	0x01
	.zero		1


	//----- nvinfo : EIATTR_MERCURY_ISA_VERSION
	.align		4
        /*0094*/ 	.byte	0x03, 0x5f
        /*0096*/ 	.short	0x0101


	//----- nvinfo : EIATTR_VRC_CTA_INIT_COUNT
	.align		4
        /*0098*/ 	.byte	0x02, 0x4a
	.zero		1
	.zero		1


	//----- nvinfo : EIATTR_EXIT_INSTR_OFFSETS
	.align		4
        /*009c*/ 	.byte	0x04, 0x1c
        /*009e*/ 	.short	(.L_25 - .L_24)


	//   ....[0]....
.L_24:
        /*00a0*/ 	.word	0x00000f60


	//----- nvinfo : EIATTR_MAX_THREADS
	.align		4
.L_25:
        /*00a4*/ 	.byte	0x04, 0x05
        /*00a6*/ 	.short	(.L_27 - .L_26)
.L_26:
        /*00a8*/ 	.word	0x00000100
        /*00ac*/ 	.word	0x00000001
        /*00b0*/ 	.word	0x00000001


	//----- nvinfo : EIATTR_CBANK_PARAM_SIZE
	.align		4
.L_27:
        /*00b4*/ 	.byte	0x03, 0x19
        /*00b6*/ 	.short	0x0030


	//----- nvinfo : EIATTR_PARAM_CBANK
	.align		4
        /*00b8*/ 	.byte	0x04, 0x0a
        /*00ba*/ 	.short	(.L_29 - .L_28)
	.align		4
.L_28:
        /*00bc*/ 	.word	index@(.nv.constant0._Z10mysgemm_v6iiifPfS_fS_)
        /*00c0*/ 	.short	0x0380
        /*00c2*/ 	.short	0x0030


	//----- nvinfo : EIATTR_SW_WAR
	.align		4
.L_29:
        /*00c4*/ 	.byte	0x04, 0x36
        /*00c6*/ 	.short	(.L_31 - .L_30)
.L_30:
        /*00c8*/ 	.word	0x00000008
.L_31:


//--------------------- .nv.callgraph             --------------------------
	.section	.nv.callgraph,"",@"SHT_CUDA_CALLGRAPH"
	.align	4
	.sectionentsize	8
	.align		4
        /*0000*/ 	.word	0x00000000
	.align		4
        /*0004*/ 	.word	0xffffffff
	.align		4
        /*0008*/ 	.word	0x00000000
	.align		4
        /*000c*/ 	.word	0xfffffffe
	.align		4
        /*0010*/ 	.word	0x00000000
	.align		4
        /*0014*/ 	.word	0xfffffffd
	.align		4
        /*0018*/ 	.word	0x00000000
	.align		4
        /*001c*/ 	.word	0xfffffffc


//--------------------- .text._Z10mysgemm_v6iiifPfS_fS_ --------------------------
	.section	.text._Z10mysgemm_v6iiifPfS_fS_,"ax",@progbits
	.align	128
        .global         _Z10mysgemm_v6iiifPfS_fS_
        .type           _Z10mysgemm_v6iiifPfS_fS_,@function
        .size           _Z10mysgemm_v6iiifPfS_fS_,(.L_x_3 - _Z10mysgemm_v6iiifPfS_fS_)
        .other          _Z10mysgemm_v6iiifPfS_fS_,@"STO_CUDA_ENTRY STV_DEFAULT"
_Z10mysgemm_v6iiifPfS_fS_:
.text._Z10mysgemm_v6iiifPfS_fS_:
[----:B------:R-:W-:Y:S08]  /*0000*/  LDC R1, c[0x0][0x37c] ;  /* 0x0000df00ff017b82 */ /* 0x000ff00000000800 */
[----:B------:R-:W0:Y:S01]  /*0010*/  LDC R0, c[0x0][0x388] ;  /* 0x0000e200ff007b82 */ /* 0x000e220000000800 */
[----:B------:R-:W1:Y:S01]  /*0020*/  S2R R28, SR_TID.X ;  /* 0x00000000001c7919 */ /* 0x000e620000002100 */
[----:B------:R-:W2:Y:S01]  /*0030*/  LDCU.64 UR10, c[0x0][0x358] ;  /* 0x00006b00ff0a77ac */ /* 0x000ea20008000a00 */
[----:B------:R-:W-:Y:S01]  /*0040*/  HFMA2 R34, -RZ, RZ, 0, 0 ;  /* 0x00000000ff227431 */ /* 0x000fe200000001ff */
[----:B------:R-:W-:Y:S01]  /*0050*/  MOV R18, RZ ;  /* 0x000000ff00127202 */ /* 0x000fe20000000f00 */
[----:B------:R-:W3:Y:S01]  /*0060*/  S2R R29, SR_CTAID.X ;  /* 0x00000000001d7919 */ /* 0x000ee20000002500 */
[----:B------:R-:W-:-:S02]  /*0070*/  CS2R R16, SRZ ;  /* 0x0000000000107805 */ /* 0x000fc4000001ff00 */
[----:B------:R-:W4:Y:S01]  /*0080*/  S2UR UR5, SR_CTAID.Y ;  /* 0x00000000000579c3 */ /* 0x000f220000002600 */
[----:B0-----:R-:W-:Y:S01]  /*0090*/  ISETP.GE.AND P0, PT, R0, 0x1, PT ;  /* 0x000000010000780c */ /* 0x001fe20003f06270 */
[----:B----4-:R-:W-:Y:S01]  /*00a0*/  USHF.L.U32 UR5, UR5, 0x5, URZ ;  /* 0x0000000505057899 */ /* 0x010fe200080006ff */
[----:B-1----:R-:W-:Y:S02]  /*00b0*/  SHF.L.U32 R31, R28, 0x2, RZ ;  /* 0x000000021c1f7819 */ /* 0x002fe400000006ff */
[----:B------:R-:W-:Y:S02]  /*00c0*/  SHF.R.U32.HI R30, RZ, 0x3, R28 ;  /* 0x00000003ff1e7819 */ /* 0x000fe4000001161c */
[----:B---3--:R-:W-:Y:S02]  /*00d0*/  SHF.L.U32 R29, R29, 0x5, RZ ;  /* 0x000000051d1d7819 */ /* 0x008fe400000006ff */
[----:B------:R-:W-:-:S05]  /*00e0*/  LOP3.LUT R31, R31, 0x1c, RZ, 0xc0, !PT ;  /* 0x0000001c1f1f7812 */ /* 0x000fca00078ec0ff */
[----:B--2---:R-:W-:Y:S05]  /*00f0*/  @!P0 BRA `(.L_x_0) ;  /* 0x0000000c00448947 */ /* 0x004fea0003800000 */
[----:B------:R-:W0:Y:S01]  /*0100*/  LDC R25, c[0x0][0x380] ;  /* 0x0000e000ff197b82 */ /* 0x000e220000000800 */
[----:B------:R-:W1:Y:S01]  /*0110*/  LDCU.128 UR12, c[0x0][0x390] ;  /* 0x00007200ff0c77ac */ /* 0x000e620008000c00 */
[----:B------:R-:W-:Y:S01]  /*0120*/  IMAD R2, R30, R0, R31 ;  /* 0x000000001e027224 */ /* 0x000fe200078e021f */
[----:B------:R-:W-:Y:S01]  /*0130*/  SHF.L.U32 R27, R31, 0x2, RZ ;  /* 0x000000021f1b7819 */ /* 0x000fe200000006ff */
[----:B------:R-:W-:Y:S01]  /*0140*/  IMAD R5, R0, UR5, RZ ;  /* 0x0000000500057c24 */ /* 0x000fe2000f8e02ff */
[----:B------:R-:W-:Y:S01]  /*0150*/  UMOV UR4, 0x400 ;  /* 0x0000040000047882 */ /* 0x000fe20000000000 */
[----:B------:R-:W-:Y:S01]  /*0160*/  IMAD.WIDE.U32 R2, R2, 0x4, RZ ;  /* 0x0000000402027825 */ /* 0x000fe200078e00ff */
[----:B------:R-:W-:Y:S01]  /*0170*/  UIADD3 UR7, UPT, UPT, UR4, 0x1000, URZ ;  /* 0x0000100004077890 */ /* 0x000fe2000fffe0ff */
[----:B------:R-:W2:Y:S01]  /*0180*/  S2UR UR8, SR_CgaCtaId ;  /* 0x00000000000879c3 */ /* 0x000ea20000008800 */
[----:B------:R-:W-:Y:S02]  /*0190*/  CS2R R16, SRZ ;  /* 0x0000000000107805 */ /* 0x000fe4000001ff00 */
[----:B------:R-:W-:Y:S01]  /*01a0*/  MOV R18, RZ ;  /* 0x000000ff00127202 */ /* 0x000fe20000000f00 */
[----:B------:R-:W-:Y:S01]  /*01b0*/  IMAD.WIDE R4, R5, 0x4, R2 ;  /* 0x0000000405047825 */ /* 0x000fe200078e0202 */
[----:B------:R-:W-:-:S02]  /*01c0*/  MOV R34, RZ ;  /* 0x000000ff00227202 */ /* 0x000fc40000000f00 */
[----:B------:R-:W-:Y:S02]  /*01d0*/  LEA R26, R30, R27, 0x7 ;  /* 0x0000001b1e1a7211 */ /* 0x000fe400078e38ff */
[----:B-1----:R-:W-:-:S04]  /*01e0*/  IADD3 R3, P0, PT, R4, UR14, RZ ;  /* 0x0000000e04037c10 */ /* 0x002fc8000ff1e0ff */
[----:B------:R-:W-:Y:S01]  /*01f0*/  IADD3.X R2, PT, PT, R5, UR15, RZ, P0, !PT ;  /* 0x0000000f05027c10 */ /* 0x000fe200087fe4ff */
[----:B0-----:R-:W-:Y:S01]  /*0200*/  IMAD R6, R30, R25, R31 ;  /* 0x000000191e067224 */ /* 0x001fe200078e021f */
[----:B------:R-:W-:-:S03]  /*0210*/  SHF.L.U32 R25, R25, 0x5, RZ ;  /* 0x0000000519197819 */ /* 0x000fc600000006ff */
[----:B------:R-:W-:Y:S01]  /*0220*/  IMAD.WIDE R6, R6, 0x4, RZ ;  /* 0x0000000406067825 */ /* 0x000fe200078e02ff */
[----:B--2---:R-:W-:-:S03]  /*0230*/  ULEA UR6, UR8, UR4, 0x18 ;  /* 0x0000000408067291 */ /* 0x004fc6000f8ec0ff */
[----:B------:R-:W-:Y:S01]  /*0240*/  IMAD.WIDE R6, R29, 0x4, R6 ;  /* 0x000000041d067825 */ /* 0x000fe200078e0206 */
[----:B------:R-:W-:Y:S01]  /*0250*/  ULEA UR7, UR8, UR7, 0x18 ;  /* 0x0000000708077291 */ /* 0x000fe2000f8ec0ff */
[----:B------:R-:W-:Y:S01]  /*0260*/  UMOV UR4, URZ ;  /* 0x000000ff00047c82 */ /* 0x000fe20008000000 */
[----:B------:R-:W-:Y:S02]  /*0270*/  LEA R28, R28, UR6, 0x4 ;  /* 0x000000061c1c7c11 */ /* 0x000fe4000f8e20ff */
[----:B------:R-:W-:Y:S02]  /*0280*/  IADD3 R32, P1, PT, R6, UR12, RZ ;  /* 0x0000000c06207c10 */ /* 0x000fe4000ff3e0ff */
[----:B------:R-:W-:Y:S02]  /*0290*/  LEA R24, R30, UR7, 0x7 ;  /* 0x000000071e187c11 */ /* 0x000fe4000f8e38ff */
[----:B------:R-:W-:-:S09]  /*02a0*/  IADD3.X R33, PT, PT, R7, UR13, RZ, P1, !PT ;  /* 0x0000000d07217c10 */ /* 0x000fd20008ffe4ff */
.L_x_1:
[----:B------:R-:W-:Y:S01]  /*02b0*/  MOV R36, R3 ;  /* 0x0000000300247202 */ /* 0x000fe20000000f00 */
[----:B------:R-:W2:Y:S01]  /*02c0*/  LDG.E.128 R4, desc[UR10][R32.64] ;  /* 0x0000000a20047981 */ /* 0x000ea2000c1e1d00 */
[----:B------:R-:W-:-:S05]  /*02d0*/  MOV R37, R2 ;  /* 0x0000000200257202 */ /* 0x000fca0000000f00 */
[----:B------:R-:W3:Y:S04]  /*02e0*/  LDG.E.128 R8, desc[UR10][R36.64] ;  /* 0x0000000a24087981 */ /* 0x000ee8000c1e1d00 */
[----:B--2---:R-:W-:Y:S04]  /*02f0*/  STS.128 [R28], R4 ;  /* 0x000000041c007388 */ /* 0x004fe80000000c00 */
[----:B---3--:R-:W-:Y:S01]  /*0300*/  STS.128 [R26+UR7], R8 ;  /* 0x000000081a007988 */ /* 0x008fe20008000c07 */
[----:B------:R-:W-:Y:S06]  /*0310*/  BAR.SYNC.DEFER_BLOCKING 0x0 ;  /* 0x0000000000007b1d */ /* 0x000fec0000010000 */
[----:B------:R-:W-:Y:S04]  /*0320*/  LDS.128 R8, [R24] ;  /* 0x0000000018087984 */ /* 0x000fe80000000c00 */
[----:B------:R-:W0:Y:S04]  /*0330*/  LDS.128 R12, [R27+UR6] ;  /* 0x000000061b0c7984 */ /* 0x000e280008000c00 */
[----:B------:R-:W1:Y:S04]  /*0340*/  LDS.128 R20, [R27+UR6+0x80] ;  /* 0x000080061b147984 */ /* 0x000e680008000c00 */
[----:B------:R-:W2:Y:S01]  /*0350*/  LDS.128 R4, [R27+UR6+0x100] ;  /* 0x000100061b047984 */ /* 0x000ea20008000c00 */
[C---:B0-----:R-:W-:Y:S01]  /*0360*/  FFMA R35, R8.reuse, R12, R16 ;  /* 0x0000000c08237223 */ /* 0x041fe20000000010 */
[C---:B------:R-:W-:Y:S01]  /*0370*/  FFMA R12, R8.reuse, R13, R17 ;  /* 0x0000000d080c7223 */ /* 0x040fe20000000011 */
[----:B------:R-:W-:-:S02]  /*0380*/  FFMA R13, R8, R14, R18 ;  /* 0x0000000e080d7223 */ /* 0x000fc40000000012 */
[----:B------:R-:W0:Y:S01]  /*0390*/  LDS.128 R16, [R27+UR6+0x180] ;  /* 0x000180061b107984 */ /* 0x000e220008000c00 */
[----:B------:R-:W-:Y:S01]  /*03a0*/  FFMA R34, R8, R15, R34 ;  /* 0x0000000f08227223 */ /* 0x000fe20000000022 */
[----:B-1----:R-:W-:Y:S01]  /*03b0*/  FFMA R15, R20, R9, R35 ;  /* 0x00000009140f7223 */ /* 0x002fe20000000023 */
[C---:B------:R-:W-:Y:S01]  /*03c0*/  FFMA R35, R9.reuse, R21, R12 ;  /* 0x0000001509237223 */ /* 0x040fe2000000000c */
[C---:B------:R-:W-:Y:S01]  /*03d0*/  FFMA R37, R9.reuse, R22, R13 ;  /* 0x0000001609257223 */ /* 0x040fe2000000000d */
[----:B------:R-:W-:Y:S01]  /*03e0*/  FFMA R8, R9, R23, R34 ;  /* 0x0000001709087223 */ /* 0x000fe20000000022 */
[----:B--2---:R-:W-:Y:S01]  /*03f0*/  FFMA R9, R4, R10, R15 ;  /* 0x0000000a04097223 */ /* 0x004fe2000000000f */
[----:B------:R-:W-:Y:S04]  /*0400*/  LDS.128 R20, [R27+UR6+0x200] ;  /* 0x000200061b147984 */ /* 0x000fe80008000c00 */
[----:B------:R-:W1:Y:S01]  /*0410*/  LDS.128 R12, [R24+0x10] ;  /* 0x00001000180c7984 */ /* 0x000e620000000c00 */
[C---:B------:R-:W-:Y:S01]  /*0420*/  FFMA R4, R10.reuse, R5, R35 ;  /* 0x000000050a047223 */ /* 0x040fe20000000023 */
[C---:B------:R-:W-:Y:S01]  /*0430*/  FFMA R37, R10.reuse, R6, R37 ;  /* 0x000000060a257223 */ /* 0x040fe20000000025 */
[----:B------:R-:W-:Y:S01]  /*0440*/  FFMA R8, R10, R7, R8 ;  /* 0x000000070a087223 */ /* 0x000fe20000000008 */
[----:B0-----:R-:W-:Y:S01]  /*0450*/  FFMA R35, R16, R11, R9 ;  /* 0x0000000b10237223 */ /* 0x001fe20000000009 */
[----:B------:R-:W-:-:S02]  /*0460*/  FFMA R16, R11, R17, R4 ;  /* 0x000000110b107223 */ /* 0x000fc40000000004 */
[----:B------:R-:W0:Y:S01]  /*0470*/  LDS.128 R4, [R27+UR6+0x280] ;  /* 0x000280061b047984 */ /* 0x000e220008000c00 */
[C---:B------:R-:W-:Y:S01]  /*0480*/  FFMA R37, R11.reuse, R18, R37 ;  /* 0x000000120b257223 */ /* 0x040fe20000000025 */
[----:B------:R-:W-:Y:S02]  /*0490*/  FFMA R34, R11, R19, R8 ;  /* 0x000000130b227223 */ /* 0x000fe40000000008 */
[----:B------:R-:W2:Y:S01]  /*04a0*/  LDS.128 R8, [R27+UR6+0x300] ;  /* 0x000300061b087984 */ /* 0x000ea20008000c00 */
[C---:B-1----:R-:W-:Y:S01]  /*04b0*/  FFMA R35, R12.reuse, R20, R35 ;  /* 0x000000140c237223 */ /* 0x042fe20000000023 */
[C---:B------:R-:W-:Y:S02]  /*04c0*/  FFMA R20, R12.reuse, R21, R16 ;  /* 0x000000150c147223 */ /* 0x040fe40000000010 */
[----:B------:R-:W1:Y:S01]  /*04d0*/  LDS.128 R16, [R27+UR6+0x380] ;  /* 0x000380061b107984 */ /* 0x000e620008000c00 */
[C---:B------:R-:W-:Y:S01]  /*04e0*/  FFMA R37, R12.reuse, R22, R37 ;  /* 0x000000160c257223 */ /* 0x040fe20000000025 */
[----:B------:R-:W-:Y:S01]  /*04f0*/  FFMA R12, R12, R23, R34 ;  /* 0x000000170c0c7223 */ /* 0x000fe20000000022 */
[----:B0-----:R-:W-:Y:S01]  /*0500*/  FFMA R21, R4, R13, R35 ;  /* 0x0000000d04157223 */ /* 0x001fe20000000023 */
[C---:B------:R-:W-:Y:S01]  /*0510*/  FFMA R35, R13.reuse, R5, R20 ;  /* 0x000000050d237223 */ /* 0x040fe20000000014 */
[C---:B------:R-:W-:Y:S01]  /*0520*/  FFMA R37, R13.reuse, R6, R37 ;  /* 0x000000060d257223 */ /* 0x040fe20000000025 */
[----:B------:R-:W-:Y:S01]  /*0530*/  FFMA R12, R13, R7, R12 ;  /* 0x000000070d0c7223 */ /* 0x000fe2000000000c */
[----:B--2---:R-:W-:Y:S01]  /*0540*/  FFMA R13, R8, R14, R21 ;  /* 0x0000000e080d7223 */ /* 0x004fe20000000015 */
[----:B------:R-:W-:Y:S01]  /*0550*/  LDS.128 R4, [R24+0x20] ;  /* 0x0000200018047984 */ /* 0x000fe20000000c00 */
[----:B------:R-:W-:-:S03]  /*0560*/  FFMA R8, R14, R9, R35 ;  /* 0x000000090e087223 */ /* 0x000fc60000000023 */
[----:B------:R-:W0:Y:S01]  /*0570*/  LDS.128 R20, [R27+UR6+0x400] ;  /* 0x000400061b147984 */ /* 0x000e220008000c00 */
[C---:B------:R-:W-:Y:S01]  /*0580*/  FFMA R34, R14.reuse, R11, R12 ;  /* 0x0000000b0e227223 */ /* 0x040fe2000000000c */
[----:B------:R-:W-:Y:S01]  /*0590*/  FFMA R37, R14, R10, R37 ;  /* 0x0000000a0e257223 */ /* 0x000fe20000000025 */
[C---:B-1----:R-:W-:Y:S02]  /*05a0*/  FFMA R12, R15.reuse, R17, R8 ;  /* 0x000000110f0c7223 */ /* 0x042fe40000000008 */
[----:B------:R-:W1:Y:S01]  /*05b0*/  LDS.128 R8, [R27+UR6+0x480] ;  /* 0x000480061b087984 */ /* 0x000e620008000c00 */
[----:B------:R-:W-:Y:S01]  /*05c0*/  FFMA R13, R16, R15, R13 ;  /* 0x0000000f100d7223 */ /* 0x000fe2000000000d */
[C---:B------:R-:W-:Y:S01]  /*05d0*/  FFMA R37, R15.reuse, R18, R37 ;  /* 0x000000120f257223 */ /* 0x040fe20000000025 */
[----:B------:R-:W-:Y:S02]  /*05e0*/  FFMA R34, R15, R19, R34 ;  /* 0x000000130f227223 */ /* 0x000fe40000000022 */
[----:B------:R-:W2:Y:S01]  /*05f0*/  LDS.128 R16, [R27+UR6+0x500] ;  /* 0x000500061b107984 */ /* 0x000ea20008000c00 */
[C---:B0-----:R-:W-:Y:S01]  /*0600*/  FFMA R35, R4.reuse, R20, R13 ;  /* 0x0000001404237223 */ /* 0x041fe2000000000d */
[----:B------:R-:W-:-:S02]  /*0610*/  FFMA R20, R4, R21, R12 ;  /* 0x0000001504147223 */ /* 0x000fc4000000000c */
[----:B------:R-:W0:Y:S01]  /*0620*/  LDS.128 R12, [R27+UR6+0x580] ;  /* 0x000580061b0c7984 */ /* 0x000e220008000c00 */
[C---:B------:R-:W-:Y:S01]  /*0630*/  FFMA R37, R4.reuse, R22, R37 ;  /* 0x0000001604257223 */ /* 0x040fe20000000025 */
[----:B------:R-:W-:Y:S01]  /*0640*/  FFMA R4, R4, R23, R34 ;  /* 0x0000001704047223 */ /* 0x000fe20000000022 */
[----:B-1----:R-:W-:Y:S01]  /*0650*/  FFMA R21, R8, R5, R35 ;  /* 0x0000000508157223 */ /* 0x002fe20000000023 */
[C---:B------:R-:W-:Y:S01]  /*0660*/  FFMA R35, R5.reuse, R9, R20 ;  /* 0x0000000905237223 */ /* 0x040fe20000000014 */
[C---:B------:R-:W-:Y:S01]  /*0670*/  FFMA R37, R5.reuse, R10, R37 ;  /* 0x0000000a05257223 */ /* 0x040fe20000000025 */
[----:B------:R-:W-:Y:S01]  /*0680*/  FFMA R4, R5, R11, R4 ;  /* 0x0000000b05047223 */ /* 0x000fe20000000004 */
[----:B--2---:R-:W-:Y:S01]  /*0690*/  FFMA R5, R16, R6, R21 ;  /* 0x0000000610057223 */ /* 0x004fe20000000015 */
[----:B------:R-:W-:Y:S04]  /*06a0*/  LDS.128 R8, [R24+0x30] ;  /* 0x0000300018087984 */ /* 0x000fe80000000c00 */
[----:B------:R-:W1:Y:S01]  /*06b0*/  LDS.128 R20, [R27+UR6+0x600] ;  /* 0x000600061b147984 */ /* 0x000e620008000c00 */
        /* <DEDUP_REMOVED lines=19> */
[C---:B------:R-:W-:Y:S01]  /*07f0*/  FFMA R4, R10.reuse, R5, R17 ;  /* 0x000000050a047223 */ /* 0x040fe20000000011 */
[----:B------:R-:W-:Y:S04]  /*0800*/  LDS.128 R20, [R24+0x40] ;  /* 0x0000400018147984 */ /* 0x000fe80000000c00 */
[----:B------:R-:W0:Y:S01]  /*0810*/  LDS.128 R16, [R27+UR6+0x800] ;  /* 0x000800061b107984 */ /* 0x000e220008000c00 */
[----:B------:R-:W-:Y:S01]  /*0820*/  FFMA R35, R10, R6, R35 ;  /* 0x000000060a237223 */ /* 0x000fe20000000023 */
[----:B-1----:R-:W-:Y:S01]  /*0830*/  FFMA R37, R12, R11, R37 ;  /* 0x0000000b0c257223 */ /* 0x002fe20000000025 */
[----:B------:R-:W-:Y:S01]  /*0840*/  FFMA R8, R10, R7, R8 ;  /* 0x000000070a087223 */ /* 0x000fe20000000008 */
[----:B------:R-:W-:-:S02]  /*0850*/  FFMA R12, R11, R13, R4 ;  /* 0x0000000d0b0c7223 */ /* 0x000fc40000000004 */
[----:B------:R-:W1:Y:S01]  /*0860*/  LDS.128 R4, [R27+UR6+0x880] ;  /* 0x000880061b047984 */ /* 0x000e620008000c00 */
[C---:B------:R-:W-:Y:S01]  /*0870*/  FFMA R35, R11.reuse, R14, R35 ;  /* 0x0000000e0b237223 */ /* 0x040fe20000000023 */
[----:B------:R-:W-:Y:S02]  /*0880*/  FFMA R14, R11, R15, R8 ;  /* 0x0000000f0b0e7223 */ /* 0x000fe40000000008 */
[----:B------:R-:W2:Y:S01]  /*0890*/  LDS.128 R8, [R27+UR6+0x900] ;  /* 0x000900061b087984 */ /* 0x000ea20008000c00 */
[C---:B0-----:R-:W-:Y:S01]  /*08a0*/  FFMA R37, R20.reuse, R16, R37 ;  /* 0x0000001014257223 */ /* 0x041fe20000000025 */
[C---:B------:R-:W-:Y:S01]  /*08b0*/  FFMA R16, R20.reuse, R17, R12 ;  /* 0x0000001114107223 */ /* 0x040fe2000000000c */
[C---:B------:R-:W-:Y:S01]  /*08c0*/  FFMA R17, R20.reuse, R18, R35 ;  /* 0x0000001214117223 */ /* 0x040fe20000000023 */
[----:B------:R-:W-:Y:S02]  /*08d0*/  FFMA R20, R20, R19, R14 ;  /* 0x0000001314147223 */ /* 0x000fe4000000000e */
[----:B------:R-:W0:Y:S01]  /*08e0*/  LDS.128 R12, [R27+UR6+0x980] ;  /* 0x000980061b0c7984 */ /* 0x000e220008000c00 */
        /* <DEDUP_REMOVED lines=9> */
[----:B------:R-:W-:-:S02]  /*0980*/  FFMA R37, R22, R10, R37 ;  /* 0x0000000a16257223 */ /* 0x000fc40000000025 */
[C---:B0-----:R-:W-:Y:S02]  /*0990*/  FFMA R20, R23.reuse, R13, R8 ;  /* 0x0000000d17147223 */ /* 0x041fe40000000008 */
[----:B------:R-:W0:Y:S01]  /*09a0*/  LDS.128 R8, [R27+UR6+0xa80] ;  /* 0x000a80061b087984 */ /* 0x000e220008000c00 */
[----:B------:R-:W-:Y:S01]  /*09b0*/  FFMA R21, R12, R23, R21 ;  /* 0x000000170c157223 */ /* 0x000fe20000000015 */
        /* <DEDUP_REMOVED lines=14> */
[----:B------:R-:W-:Y:S01]  /*0aa0*/  LDS.128 R16, [R24+0x60] ;  /* 0x0000600018107984 */ /* 0x000fe20000000c00 */
[----:B------:R-:W-:-:S03]  /*0ab0*/  FFMA R35, R6, R14, R35 ;  /* 0x0000000e06237223 */ /* 0x000fc60000000023 */
[----:B------:R-:W0:Y:S01]  /*0ac0*/  LDS.128 R8, [R27+UR6+0xc00] ;  /* 0x000c00061b087984 */ /* 0x000e220008000c00 */
[----:B-1----:R-:W-:Y:S01]  /*0ad0*/  FFMA R37, R20, R7, R37 ;  /* 0x0000000714257223 */ /* 0x002fe20000000025 */
[----:B------:R-:W-:Y:S01]  /*0ae0*/  FFMA R4, R6, R15, R4 ;  /* 0x0000000f06047223 */ /* 0x000fe20000000004 */
[C---:B------:R-:W-:Y:S02]  /*0af0*/  FFMA R20, R7.reuse, R21, R12 ;  /* 0x0000001507147223 */ /* 0x040fe4000000000c */
[----:B------:R-:W1:Y:S01]  /*0b00*/  LDS.128 R12, [R27+UR6+0xc80] ;  /* 0x000c80061b0c7984 */ /* 0x000e620008000c00 */
[C---:B------:R-:W-:Y:S01]  /*0b10*/  FFMA R35, R7.reuse, R22, R35 ;  /* 0x0000001607237223 */ /* 0x040fe20000000023 */
[----:B------:R-:W-:Y:S02]  /*0b20*/  FFMA R22, R7, R23, R4 ;  /* 0x0000001707167223 */ /* 0x000fe40000000004 */
[----:B------:R-:W2:Y:S01]  /*0b30*/  LDS.128 R4, [R27+UR6+0xd00] ;  /* 0x000d00061b047984 */ /* 0x000ea20008000c00 */
[C---:B0-----:R-:W-:Y:S01]  /*0b40*/  FFMA R37, R16.reuse, R8, R37 ;  /* 0x0000000810257223 */ /* 0x041fe20000000025 */
[C---:B------:R-:W-:Y:S01]  /*0b50*/  FFMA R20, R16.reuse, R9, R20 ;  /* 0x0000000910147223 */ /* 0x040fe20000000014 */
[C---:B------:R-:W-:Y:S01]  /*0b60*/  FFMA R21, R16.reuse, R10, R35 ;  /* 0x0000000a10157223 */ /* 0x040fe20000000023 */
[----:B------:R-:W-:-:S02]  /*0b70*/  FFMA R16, R16, R11, R22 ;  /* 0x0000000b10107223 */ /* 0x000fc40000000016 */
        /* <DEDUP_REMOVED lines=20> */
[----:B------:R-:W-:Y:S01]  /*0cc0*/  UIADD3 UR4, UPT, UPT, UR4, 0x20, URZ ;  /* 0x0000002004047890 */ /* 0x000fe2000fffe0ff */
[C---:B------:R-:W-:Y:S01]  /*0cd0*/  FFMA R21, R12.reuse, R22, R37 ;  /* 0x000000160c157223 */ /* 0x040fe20000000025 */
[----:B------:R-:W-:Y:S01]  /*0ce0*/  FFMA R34, R12, R23, R34 ;  /* 0x000000170c227223 */ /* 0x000fe20000000022 */
[----:B------:R-:W-:Y:S03]  /*0cf0*/  BAR.SYNC.DEFER_BLOCKING 0x0 ;  /* 0x0000000000007b1d */ /* 0x000fe60000010000 */
[----:B------:R-:W-:-:S02]  /*0d00*/  ISETP.LE.AND P0, PT, R0, UR4, PT ;  /* 0x0000000400007c0c */ /* 0x000fc4000bf03270 */
[----:B------:R-:W-:Y:S01]  /*0d10*/  IADD3 R3, P1, PT, R3, 0x80, RZ ;  /* 0x0000008003037810 */ /* 0x000fe20007f3e0ff */
[----:B------:R-:W-:-:S03]  /*0d20*/  IMAD.WIDE R32, R25, 0x4, R32 ;  /* 0x0000000419207825 */ /* 0x000fc600078e0220 */
[----:B------:R-:W-:Y:S01]  /*0d30*/  IADD3.X R2, PT, PT, RZ, R2, RZ, P1, !PT ;  /* 0x00000002ff027210 */ /* 0x000fe20000ffe4ff */
[----:B0-----:R-:W-:Y:S01]  /*0d40*/  FFMA R35, R4, R13, R35 ;  /* 0x0000000d04237223 */ /* 0x001fe20000000023 */
[C---:B------:R-:W-:Y:S01]  /*0d50*/  FFMA R5, R13.reuse, R5, R20 ;  /* 0x000000050d057223 */ /* 0x040fe20000000014 */
[C---:B------:R-:W-:Y:S01]  /*0d60*/  FFMA R21, R13.reuse, R6, R21 ;  /* 0x000000060d157223 */ /* 0x040fe20000000015 */
[----:B------:R-:W-:Y:S01]  /*0d70*/  FFMA R34, R13, R7, R34 ;  /* 0x000000070d227223 */ /* 0x000fe20000000022 */
[----:B--2---:R-:W-:Y:S01]  /*0d80*/  FFMA R35, R8, R14, R35 ;  /* 0x0000000e08237223 */ /* 0x004fe20000000023 */
[C---:B------:R-:W-:Y:S01]  /*0d90*/  FFMA R4, R14.reuse, R9, R5 ;  /* 0x000000090e047223 */ /* 0x040fe20000000005 */
[C---:B------:R-:W-:Y:S01]  /*0da0*/  FFMA R21, R14.reuse, R10, R21 ;  /* 0x0000000a0e157223 */ /* 0x040fe20000000015 */
[----:B------:R-:W-:Y:S01]  /*0db0*/  FFMA R34, R14, R11, R34 ;  /* 0x0000000b0e227223 */ /* 0x000fe20000000022 */
[----:B-1----:R-:W-:Y:S01]  /*0dc0*/  FFMA R16, R16, R15, R35 ;  /* 0x0000000f10107223 */ /* 0x002fe20000000023 */
[C---:B------:R-:W-:Y:S01]  /*0dd0*/  FFMA R17, R15.reuse, R17, R4 ;  /* 0x000000110f117223 */ /* 0x040fe20000000004 */
[C---:B------:R-:W-:Y:S01]  /*0de0*/  FFMA R18, R15.reuse, R18, R21 ;  /* 0x000000120f127223 */ /* 0x040fe20000000015 */
[----:B------:R-:W-:Y:S01]  /*0df0*/  FFMA R34, R15, R19, R34 ;  /* 0x000000130f227223 */ /* 0x000fe20000000022 */
[----:B------:R-:W-:Y:S06]  /*0e00*/  @!P0 BRA `(.L_x_1) ;  /* 0xfffffff400288947 */ /* 0x000fec000383ffff */
.L_x_0:
[----:B------:R-:W0:Y:S01]  /*0e10*/  LDC R0, c[0x0][0x380] ;  /* 0x0000e000ff007b82 */ /* 0x000e220000000800 */
[----:B------:R-:W1:Y:S01]  /*0e20*/  LDCU.64 UR6, c[0x0][0x3a8] ;  /* 0x00007500ff0677ac */ /* 0x000e620008000a00 */
[----:B------:R-:W2:Y:S01]  /*0e30*/  LDCU UR4, c[0x0][0x3a0] ;  /* 0x00007400ff0477ac */ /* 0x000ea20008000800 */
[----:B0-----:R-:W-:Y:S02]  /*0e40*/  IMAD R30, R30, R0, R31 ;  /* 0x000000001e1e7224 */ /* 0x001fe400078e021f */
[----:B------:R-:W-:Y:S01]  /*0e50*/  IMAD R29, R0, UR5, R29 ;  /* 0x00000005001d7c24 */ /* 0x000fe2000f8e021d */
[----:B------:R-:W0:Y:S02]  /*0e60*/  LDCU UR5, c[0x0][0x38c] ;  /* 0x00007180ff0577ac */ /* 0x000e240008000800 */
[----:B------:R-:W-:Y:S02]  /*0e70*/  SHF.R.S32.HI R0, RZ, 0x1f, R30 ;  /* 0x0000001fff007819 */ /* 0x000fe4000001141e */
[----:B------:R-:W-:-:S04]  /*0e80*/  IADD3 R3, P0, PT, R30, R29, RZ ;  /* 0x0000001d1e037210 */ /* 0x000fc80007f1e0ff */
[----:B------:R-:W-:Y:S02]  /*0e90*/  LEA.HI.X.SX32 R0, R29, R0, 0x1, P0 ;  /* 0x000000001d007211 */ /* 0x000fe400000f0eff */
[----:B-1----:R-:W-:-:S04]  /*0ea0*/  LEA R2, P0, R3, UR6, 0x2 ;  /* 0x0000000603027c11 */ /* 0x002fc8000f8010ff */
[----:B------:R-:W-:-:S05]  /*0eb0*/  LEA.HI.X R3, R3, UR7, R0, 0x2, P0 ;  /* 0x0000000703037c11 */ /* 0x000fca00080f1400 */
[----:B------:R-:W2:Y:S02]  /*0ec0*/  LDG.E.128 R4, desc[UR10][R2.64] ;  /* 0x0000000a02047981 */ /* 0x000ea4000c1e1d00 */
[----:B--2---:R-:W-:Y:S01]  /*0ed0*/  FMUL R0, R5, UR4 ;  /* 0x0000000405007c20 */ /* 0x004fe20008400000 */
[----:B------:R-:W-:Y:S01]  /*0ee0*/  FMUL R9, R4, UR4 ;  /* 0x0000000404097c20 */ /* 0x000fe20008400000 */
[----:B------:R-:W-:Y:S01]  /*0ef0*/  FMUL R5, R6, UR4 ;  /* 0x0000000406057c20 */ /* 0x000fe20008400000 */
[----:B------:R-:W-:Y:S01]  /*0f00*/  FMUL R7, R7, UR4 ;  /* 0x0000000407077c20 */ /* 0x000fe20008400000 */
[----:B0-----:R-:W-:Y:S01]  /*0f10*/  FFMA R17, R17, UR5, R0 ;  /* 0x0000000511117c23 */ /* 0x001fe20008000000 */
[----:B------:R-:W-:Y:S01]  /*0f20*/  FFMA R16, R16, UR5, R9 ;  /* 0x0000000510107c23 */ /* 0x000fe20008000009 */
[----:B------:R-:W-:Y:S01]  /*0f30*/  FFMA R18, R18, UR5, R5 ;  /* 0x0000000512127c23 */ /* 0x000fe20008000005 */
[----:B------:R-:W-:-:S05]  /*0f40*/  FFMA R19, R34, UR5, R7 ;  /* 0x0000000522137c23 */ /* 0x000fca0008000007 */
[----:B------:R-:W-:Y:S01]  /*0f50*/  STG.E.128 desc[UR10][R2.64], R16 ;  /* 0x0000001002007986 */ /* 0x000fe2000c101d0a */
[----:B------:R-:W-:Y:S05]  /*0f60*/  EXIT ;  /* 0x000000000000794d */ /* 0x000fea0003800000 */
.L_x_2:
[----:B------:R-:W-:-:S00]  /*0f70*/  BRA `(.L_x_2) ;  /* 0xfffffffc00fc7947 */ /* 0x000fc0000383ffff */
[----:B------:R-:W-:-:S00]  /*0f80*/  NOP ;  /* 0x0000000000007918 */ /* 0x000fc00000000000 */
[----:B------:R-:W-:-:S00]  /*0f90*/  NOP ;  /* 0x0000000000007918 */ /* 0x000fc00000000000 */
[----:B------:R-:W-:-:S00]  /*0fa0*/  NOP ;  /* 0x0000000000007918 */ /* 0x000fc00000000000 */
[----:B------:R-:W-:-:S00]  /*0fb0*/  NOP ;  /* 0x0000000000007918 */ /* 0x000fc00000000000 */
[----:B------:R-:W-:-:S00]  /*0fc0*/  NOP ;  /* 0x0000000000007918 */ /* 0x000fc00000000000 */
[----:B------:R-:W-:-:S00]  /*0fd0*/  NOP ;  /* 0x0000000000007918 */ /* 0x000fc00000000000 */
[----:B------:R-:W-:-:S00]  /*0fe0*/  NOP ;  /* 0x0000000000007918 */ /* 0x000fc00000000000 */
[----:B------:R-:W-:-:S00]  /*0ff0*/  NOP ;  /* 0x0000000000007918 */ /* 0x000fc00000000000 */
.L_x_3:


//--------------------- .nv.shared._Z10mysgemm_v6iiifPfS_fS_ --------------------------
	.section	.nv.shared._Z10mysgemm_v6iiifPfS_fS_,"aw",@nobits
	.sectionflags	@""
	.align	4
.nv.shared._Z10mysgemm_v6iiifPfS_fS_:
	.zero		9216


//--------------------- .nv.shared.reserved.0     --------------------------
	.section	.nv.shared.reserved.0,"aw",@nobits
	.weak		__nv_reservedSMEM_offset_0_alias
	.size		__nv_reservedSMEM_offset_0_alias, 0, 64
	.other		__nv_reservedSMEM_offset_0_alias,@"STO_CUDA_RESERVED_SHARED STV_DEFAULT"
__nv_reservedSMEM_offset_0_alias:
	.zero		0
	.zero		64


//--------------------- .nv.constant0._Z10mysgemm_v6iiifPfS_fS_ --------------------------
	.section	.nv.constant0._Z10mysgemm_v6iiifPfS_fS_,"a",@progbits
	.sectionflags	@""
	.align	4
.nv.constant0._Z10mysgemm_v6iiifPfS_fS_:
	.zero		944


//--------------------- SYMBOLS --------------------------

	.type		.nv.reservedSmem.offset0,@object
	.size		.nv.reservedSmem.offset0,0x4
	.type		.nv.reservedSmem.cap,@object
	.size		.nv.reservedSmem.cap,0x4
